	.headerflags	@"EF_CUDA_TEXMODE_UNIFIED EF_CUDA_64BIT_ADDRESS EF_CUDA_ACCELERATORS EF_CUDA_SM90 EF_CUDA_VIRTUAL_SM(EF_CUDA_SM90)"
	.elftype	@"ET_EXEC"


//--------------------- .nv.info                  --------------------------
	.section	.nv.info,"",@"SHT_CUDA_INFO"
	.align	4


	//----- nvinfo : EIATTR_REGCOUNT
	.align		4
        /*0000*/ 	.byte	0x04, 0x2f
        /*0002*/ 	.short	(.L_3 - .L_2)
	.align		4
.L_2:
        /*0004*/ 	.word	index@(triton_poi_fused__native_batch_norm_legit_no_training_20)
        /*0008*/ 	.word	0x00000012


	//----- nvinfo : EIATTR_MIN_STACK_SIZE
	.align		4
.L_3:
        /*000c*/ 	.byte	0x04, 0x12
        /*000e*/ 	.short	(.L_5 - .L_4)
	.align		4
.L_4:
        /*0010*/ 	.word	index@(triton_poi_fused__native_batch_norm_legit_no_training_20)
        /*0014*/ 	.word	0x00000000


	//----- nvinfo : EIATTR_FRAME_SIZE
	.align		4
.L_5:
        /*0018*/ 	.byte	0x04, 0x11
        /*001a*/ 	.short	(.L_7 - .L_6)
	.align		4
.L_6:
        /*001c*/ 	.word	index@(triton_poi_fused__native_batch_norm_legit_no_training_20)
        /*0020*/ 	.word	0x00000000


	//----- nvinfo : EIATTR_MIN_STACK_SIZE
	.align		4
.L_7:
        /*0024*/ 	.byte	0x04, 0x12
        /*0026*/ 	.short	(.L_9 - .L_8)
	.align		4
.L_8:
        /*0028*/ 	.word	index@(triton_poi_fused__native_batch_norm_legit_no_training_20)
        /*002c*/ 	.word	0x00000000
.L_9:


//--------------------- .nv.info.triton_poi_fused__native_batch_norm_legit_no_training_20 --------------------------
	.section	.nv.info.triton_poi_fused__native_batch_norm_legit_no_training_20,"",@"SHT_CUDA_INFO"
	.sectionflags	@""
	.align	4


	//----- nvinfo : EIATTR_CUDA_API_VERSION
	.align		4
        /*0000*/ 	.byte	0x04, 0x37
        /*0002*/ 	.short	(.L_11 - .L_10)
.L_10:
        /*0004*/ 	.word	0x0000007c


	//----- nvinfo : EIATTR_KPARAM_INFO
	.align		4
.L_11:
        /*0008*/ 	.byte	0x04, 0x17
        /*000a*/ 	.short	(.L_13 - .L_12)
.L_12:
        /*000c*/ 	.word	0x00000000
        /*0010*/ 	.short	0x0006
        /*0012*/ 	.short	0x0030
        /*0014*/ 	.byte	0x00, 0xf0, 0x11, 0x00


	//----- nvinfo : EIATTR_KPARAM_INFO
	.align		4
.L_13:
        /*0018*/ 	.byte	0x04, 0x17
        /*001a*/ 	.short	(.L_15 - .L_14)
.L_14:
        /*001c*/ 	.word	0x00000000
        /*0020*/ 	.short	0x0005
        /*0022*/ 	.short	0x0028
        /*0024*/ 	.byte	0x00, 0xf4, 0x21, 0x00


	//----- nvinfo : EIATTR_KPARAM_INFO
	.align		4
.L_15:
        /*0028*/ 	.byte	0x04, 0x17
        /*002a*/ 	.short	(.L_17 - .L_16)
.L_16:
        /*002c*/ 	.word	0x00000000
        /*0030*/ 	.short	0x0004
        /*0032*/ 	.short	0x0020
        /*0034*/ 	.byte	0x00, 0xf4, 0x21, 0x00


	//----- nvinfo : EIATTR_KPARAM_INFO
	.align		4
.L_17:
        /*0038*/ 	.byte	0x04, 0x17
        /*003a*/ 	.short	(.L_19 - .L_18)
.L_18:
        /*003c*/ 	.word	0x00000000
        /*0040*/ 	.short	0x0003
        /*0042*/ 	.short	0x0018
        /*0044*/ 	.byte	0x00, 0xf4, 0x21, 0x00


	//----- nvinfo : EIATTR_KPARAM_INFO
	.align		4
.L_19:
        /*0048*/ 	.byte	0x04, 0x17
        /*004a*/ 	.short	(.L_21 - .L_20)
.L_20:
        /*004c*/ 	.word	0x00000000
        /*0050*/ 	.short	0x0002
        /*0052*/ 	.short	0x0010
        /*0054*/ 	.byte	0x00, 0xf4, 0x21, 0x00


	//----- nvinfo : EIATTR_KPARAM_INFO
	.align		4
.L_21:
        /*0058*/ 	.byte	0x04, 0x17
        /*005a*/ 	.short	(.L_23 - .L_22)
.L_22:
        /*005c*/ 	.word	0x00000000
        /*0060*/ 	.short	0x0001
        /*0062*/ 	.short	0x0008
        /*0064*/ 	.byte	0x00, 0xf4, 0x21, 0x00


	//----- nvinfo : EIATTR_KPARAM_INFO
	.align		4
.L_23:
        /*0068*/ 	.byte	0x04, 0x17
        /*006a*/ 	.short	(.L_25 - .L_24)
.L_24:
        /*006c*/ 	.word	0x00000000
        /*0070*/ 	.short	0x0000
        /*0072*/ 	.short	0x0000
        /*0074*/ 	.byte	0x00, 0xf4, 0x21, 0x00


	//----- nvinfo : EIATTR_SPARSE_MMA_MASK
	.align		4
.L_25:
        /*0078*/ 	.byte	0x03, 0x50
        /*007a*/ 	.short	0x0000


	//----- nvinfo : EIATTR_MAXREG_COUNT
	.align		4
        /*007c*/ 	.byte	0x03, 0x1b
        /*007e*/ 	.short	0x00ff


	//----- nvinfo : EIATTR_EXIT_INSTR_OFFSETS
	.align		4
        /*0080*/ 	.byte	0x04, 0x1c
        /*0082*/ 	.short	(.L_27 - .L_26)


	//   ....[0]....
.L_26:
        /*0084*/ 	.word	0x00000390


	//----- nvinfo : EIATTR_REQNTID
	.align		4
.L_27:
        /*0088*/ 	.byte	0x04, 0x10
        /*008a*/ 	.short	(.L_29 - .L_28)
.L_28:
        /*008c*/ 	.word	0x00000080
        /*0090*/ 	.word	0x00000001
        /*0094*/ 	.word	0x00000001


	//----- nvinfo : EIATTR_CBANK_PARAM_SIZE
	.align		4
.L_29:
        /*0098*/ 	.byte	0x03, 0x19
        /*009a*/ 	.short	0x0034


	//----- nvinfo : EIATTR_PARAM_CBANK
	.align		4
        /*009c*/ 	.byte	0x04, 0x0a
        /*009e*/ 	.short	(.L_31 - .L_30)
	.align		4
.L_30:
        /*00a0*/ 	.word	index@(.nv.constant0.triton_poi_fused__native_batch_norm_legit_no_training_20)
        /*00a4*/ 	.short	0x0210
        /*00a6*/ 	.short	0x0034


	//----- nvinfo : EIATTR_SW_WAR
	.align		4
.L_31:
        /*00a8*/ 	.byte	0x04, 0x36
        /*00aa*/ 	.short	(.L_33 - .L_32)
.L_32:
        /*00ac*/ 	.word	0x00000008
.L_33:


//--------------------- .nv.callgraph             --------------------------
	.section	.nv.callgraph,"",@"SHT_CUDA_CALLGRAPH"
	.align	4
	.sectionentsize	8
	.align		4
        /*0000*/ 	.word	0x00000000
	.align		4
        /*0004*/ 	.word	0xffffffff
	.align		4
        /*0008*/ 	.word	0x00000000
	.align		4
        /*000c*/ 	.word	0xfffffffe
	.align		4
        /*0010*/ 	.word	0x00000000
	.align		4
        /*0014*/ 	.word	0xfffffffd
	.align		4
        /*0018*/ 	.word	0x00000000
	.align		4
        /*001c*/ 	.word	0xfffffffc


//--------------------- .nv.constant4             --------------------------
	.section	.nv.constant4,"a",@progbits
	.align	8
	.align		8
.nv.constant4:
        /*0000*/ 	.dword	_$_str
	.align		8
        /*0008*/ 	.dword	_$_str_$_2


//--------------------- .text.triton_poi_fused__native_batch_norm_legit_no_training_20 --------------------------
	.section	.text.triton_poi_fused__native_batch_norm_legit_no_training_20,"ax",@progbits
	.align	128
        .global         triton_poi_fused__native_batch_norm_legit_no_training_20
        .type           triton_poi_fused__native_batch_norm_legit_no_training_20,@function
        .size           triton_poi_fused__native_batch_norm_legit_no_training_20,(.L_x_1 - triton_poi_fused__native_batch_norm_legit_no_training_20)
        .other          triton_poi_fused__native_batch_norm_legit_no_training_20,@"STO_CUDA_ENTRY STV_DEFAULT"
triton_poi_fused__native_batch_norm_legit_no_training_20:
.text.triton_poi_fused__native_batch_norm_legit_no_training_20:
[----:B------:R-:W-:Y:S01]  /*0000*/  LDC R1, c[0x0][0x28] ;  /* 0x00000a00ff017b82 */ /* 0x000fe20000000800 */
[----:B------:R-:W1:Y:S07]  /*0010*/  S2R R0, SR_TID.X ;  /* 0x0000000000007919 */ /* 0x000e6e0000002100 */
[----:B------:R-:W2:Y:S01]  /*0020*/  LDC.64 R2, c[0x0][0x220] ;  /* 0x00008800ff027b82 */ /* 0x000ea20000000a00 */
[----:B------:R-:W-:Y:S01]  /*0030*/  ULDC.64 UR4, c[0x0][0x208] ;  /* 0x0000820000047ab9 */ /* 0x000fe20000000a00 */
[----:B------:R-:W3:Y:S06]  /*0040*/  S2R R7, SR_CTAID.X ;  /* 0x0000000000077919 */ /* 0x000eec0000002500 */
[----:B------:R-:W4:Y:S08]  /*0050*/  LDC.64 R8, c[0x0][0x228] ;  /* 0x00008a00ff087b82 */ /* 0x000f300000000a00 */
[----:B------:R-:W5:Y:S01]  /*0060*/  LDC.64 R10, c[0x0][0x230] ;  /* 0x00008c00ff0a7b82 */ /* 0x000f620000000a00 */
[----:B-1----:R-:W-:-:S02]  /*0070*/  SHF.L.U32 R0, R0, 0x1, RZ ;  /* 0x0000000100007819 */ /* 0x002fc400000006ff */
[----:B---3--:R-:W-:Y:S02]  /*0080*/  SHF.R.S32.HI R5, RZ, 0x17, R7 ;  /* 0x00000017ff057819 */ /* 0x008fe40000011407 */
[----:B------:R-:W-:Y:S02]  /*0090*/  LOP3.LUT R0, R0, 0xfe, RZ, 0xc0, !PT ;  /* 0x000000fe00007812 */ /* 0x000fe400078ec0ff */
[----:B------:R-:W-:Y:S02]  /*00a0*/  SGXT R5, R5, 0x1 ;  /* 0x000000010505781a */ /* 0x000fe40000000200 */
[----:B------:R-:W-:Y:S02]  /*00b0*/  LEA R0, R7, R0, 0x8 ;  /* 0x0000000007007211 */ /* 0x000fe400078e40ff */
[----:B------:R-:W1:Y:S02]  /*00c0*/  LDC.64 R6, c[0x0][0x218] ;  /* 0x00008600ff067b82 */ /* 0x000e640000000a00 */
[----:B------:R-:W-:-:S04]  /*00d0*/  LEA.HI R5, R5, R0, RZ, 0x7 ;  /* 0x0000000005057211 */ /* 0x000fc800078f38ff */
[----:B------:R-:W-:-:S04]  /*00e0*/  LOP3.LUT R5, R5, 0xffffff80, RZ, 0xc0, !PT ;  /* 0xffffff8005057812 */ /* 0x000fc800078ec0ff */
[----:B------:R-:W-:Y:S02]  /*00f0*/  IADD3 R13, R0, -R5, RZ ;  /* 0x80000005000d7210 */ /* 0x000fe40007ffe0ff */
[----:B------:R-:W3:Y:S03]  /*0100*/  LDC.64 R4, c[0x0][0x210] ;  /* 0x00008400ff047b82 */ /* 0x000ee60000000a00 */
[----:B--2---:R-:W-:-:S06]  /*0110*/  IMAD.WIDE R2, R13, 0x4, R2 ;  /* 0x000000040d027825 */ /* 0x004fcc00078e0202 */
[----:B------:R-:W2:Y:S01]  /*0120*/  LDG.E.EL.64 R2, desc[UR4][R2.64] ;  /* 0x0000000402027981 */ /* 0x000ea2000c2e1b00 */
[----:B-1----:R-:W-:-:S06]  /*0130*/  IMAD.WIDE R6, R13, 0x4, R6 ;  /* 0x000000040d067825 */ /* 0x002fcc00078e0206 */
[----:B------:R-:W2:Y:S01]  /*0140*/  LDG.E.EL.64 R6, desc[UR4][R6.64] ;  /* 0x0000000406067981 */ /* 0x000ea2000c2e1b00 */
[----:B---3--:R-:W-:-:S06]  /*0150*/  IMAD.WIDE R4, R0, 0x4, R4 ;  /* 0x0000000400047825 */ /* 0x008fcc00078e0204 */
[----:B------:R-:W3:Y:S01]  /*0160*/  LDG.E.64 R4, desc[UR4][R4.64] ;  /* 0x0000000404047981 */ /* 0x000ee2000c1e1b00 */
[----:B----4-:R-:W-:-:S04]  /*0170*/  IMAD.WIDE R8, R13, 0x4, R8 ;  /* 0x000000040d087825 */ /* 0x010fc800078e0208 */
[----:B-----5:R-:W-:Y:S02]  /*0180*/  IMAD.WIDE R10, R13, 0x4, R10 ;  /* 0x000000040d0a7825 */ /* 0x020fe400078e020a */
[----:B------:R-:W4:Y:S04]  /*0190*/  LDG.E.EL.64 R8, desc[UR4][R8.64] ;  /* 0x0000000408087981 */ /* 0x000f28000c2e1b00 */
[----:B------:R-:W4:Y:S01]  /*01a0*/  LDG.E.EL.64 R10, desc[UR4][R10.64] ;  /* 0x000000040a0a7981 */ /* 0x000f22000c2e1b00 */
[----:B------:R-:W-:Y:S01]  /*01b0*/  HFMA2.MMA R15, -RZ, RZ, 1.625, 0 ;  /* 0x3e800000ff0f7435 */ /* 0x000fe200000001ff */
[----:B--2---:R-:W-:Y:S01]  /*01c0*/  FADD R2, R2, 9.9999997473787516356e-06 ;  /* 0x3727c5ac02027421 */ /* 0x004fe20000000000 */
[----:B------:R-:W-:-:S03]  /*01d0*/  FADD R12, R3, 9.9999997473787516356e-06 ;  /* 0x3727c5ac030c7421 */ /* 0x000fc60000000000 */
[----:B------:R1:W2:Y:S08]  /*01e0*/  MUFU.SQRT R13, R2 ;  /* 0x00000002000d7308 */ /* 0x0002b00000002000 */
[----:B------:R-:W5:Y:S01]  /*01f0*/  MUFU.SQRT R14, R12 ;  /* 0x0000000c000e7308 */ /* 0x000f620000002000 */
[----:B-1----:R-:W1:Y:S01]  /*0200*/  LDC.64 R2, c[0x0][0x238] ;  /* 0x00008e00ff027b82 */ /* 0x002e620000000a00 */
[----:B--2---:R-:W-:-:S02]  /*0210*/  FSETP.GT.AND P0, PT, R13, 8.50705917302346158658e+37, PT ;  /* 0x7e8000000d00780b */ /* 0x004fc40003f04000 */
[----:B------:R-:W-:Y:S02]  /*0220*/  FSETP.GEU.AND P2, PT, R13, 1.175494350822287508e-38, PT ;  /* 0x008000000d00780b */ /* 0x000fe40003f4e000 */
[C---:B-----5:R-:W-:Y:S02]  /*0230*/  FSETP.GT.AND P1, PT, R14.reuse, 8.50705917302346158658e+37, PT ;  /* 0x7e8000000e00780b */ /* 0x060fe40003f24000 */
[----:B------:R-:W-:-:S07]  /*0240*/  FSETP.GEU.AND P3, PT, R14, 1.175494350822287508e-38, PT ;  /* 0x008000000e00780b */ /* 0x000fce0003f6e000 */
[----:B------:R-:W-:-:S04]  /*0250*/  @P0 FMUL R13, R13, 0.25 ;  /* 0x3e8000000d0d0820 */ /* 0x000fc80000400000 */
[----:B------:R-:W-:Y:S01]  /*0260*/  @!P2 FMUL R13, R13, 16777216 ;  /* 0x4b8000000d0da820 */ /* 0x000fe20000400000 */
[----:B------:R-:W-:-:S04]  /*0270*/  @P1 FMUL R14, R14, 0.25 ;  /* 0x3e8000000e0e1820 */ /* 0x000fc80000400000 */
[----:B------:R-:W-:Y:S01]  /*0280*/  @!P3 FMUL R14, R14, 16777216 ;  /* 0x4b8000000e0eb820 */ /* 0x000fe20000400000 */
[----:B------:R-:W2:Y:S01]  /*0290*/  MUFU.RCP R13, R13 ;  /* 0x0000000d000d7308 */ /* 0x000ea20000001000 */
[----:B------:R-:W-:-:S07]  /*02a0*/  FSEL R12, R15, 1, P0 ;  /* 0x3f8000000f0c7808 */ /* 0x000fce0000000000 */
[----:B------:R-:W5:Y:S01]  /*02b0*/  MUFU.RCP R14, R14 ;  /* 0x0000000e000e7308 */ /* 0x000f620000001000 */
[----:B------:R-:W-:Y:S01]  /*02c0*/  FSEL R15, R15, 1, P1 ;  /* 0x3f8000000f0f7808 */ /* 0x000fe20000800000 */
[----:B------:R-:W-:Y:S01]  /*02d0*/  @!P2 FMUL R12, R12, 16777216 ;  /* 0x4b8000000c0ca820 */ /* 0x000fe20000400000 */
[----:B---3--:R-:W-:-:S03]  /*02e0*/  FADD R4, R4, -R6 ;  /* 0x8000000604047221 */ /* 0x008fc60000000000 */
[----:B------:R-:W-:Y:S01]  /*02f0*/  @!P3 FMUL R15, R15, 16777216 ;  /* 0x4b8000000f0fb820 */ /* 0x000fe20000400000 */
[----:B------:R-:W-:Y:S01]  /*0300*/  FADD R5, R5, -R7 ;  /* 0x8000000705057221 */ /* 0x000fe20000000000 */
[----:B--2---:R-:W-:Y:S02]  /*0310*/  FMUL R13, R13, R12 ;  /* 0x0000000c0d0d7220 */ /* 0x004fe40000400000 */
[----:B-----5:R-:W-:Y:S02]  /*0320*/  FMUL R6, R14, R15 ;  /* 0x0000000f0e067220 */ /* 0x020fe40000400000 */
[----:B------:R-:W-:Y:S02]  /*0330*/  FMUL R13, R4, R13 ;  /* 0x0000000d040d7220 */ /* 0x000fe40000400000 */
[----:B------:R-:W-:Y:S01]  /*0340*/  FMUL R6, R5, R6 ;  /* 0x0000000605067220 */ /* 0x000fe20000400000 */
[----:B-1----:R-:W-:-:S04]  /*0350*/  IMAD.WIDE R2, R0, 0x4, R2 ;  /* 0x0000000400027825 */ /* 0x002fc800078e0202 */
[----:B----4-:R-:W-:Y:S01]  /*0360*/  FFMA R8, R8, R13, R10 ;  /* 0x0000000d08087223 */ /* 0x010fe2000000000a */
[----:B------:R-:W-:-:S05]  /*0370*/  FFMA R9, R9, R6, R11 ;  /* 0x0000000609097223 */ /* 0x000fca000000000b */
[----:B------:R-:W-:Y:S01]  /*0380*/  STG.E.64 desc[UR4][R2.64], R8 ;  /* 0x0000000802007986 */ /* 0x000fe2000c101b04 */
[----:B------:R-:W-:Y:S05]  /*0390*/  EXIT ;  /* 0x000000000000794d */ /* 0x000fea0003800000 */
.L_x_0:
[----:B------:R-:W-:-:S00]  /*03a0*/  BRA `(.L_x_0) ;  /* 0xfffffffc00fc7947 */ /* 0x000fc0000383ffff */
[----:B------:R-:W-:-:S00]  /*03b0*/  NOP ;  /* 0x0000000000007918 */ /* 0x000fc00000000000 */
        /* <DEDUP_REMOVED lines=12> */
.L_x_1:


//--------------------- .nv.global.init           --------------------------
	.section	.nv.global.init,"aw",@progbits
.nv.global.init:
	.type		_$_str,@object
	.size		_$_str,(_$_str_$_2 - _$_str)
_$_str:
        /*0000*/ 	.byte	0x5f, 0x5f, 0x43, 0x55, 0x44, 0x41, 0x5f, 0x46, 0x54, 0x5a, 0x00
	.type		_$_str_$_2,@object
	.size		_$_str_$_2,(.L_1 - _$_str_$_2)
_$_str_$_2:
        /*000b*/ 	.byte	0x5f, 0x5f, 0x43, 0x55, 0x44, 0x41, 0x5f, 0x50, 0x52, 0x45, 0x43, 0x5f, 0x53, 0x51, 0x52, 0x54
        /*001b*/ 	.byte	0x00
.L_1:


//--------------------- .nv.constant0.triton_poi_fused__native_batch_norm_legit_no_training_20 --------------------------
	.section	.nv.constant0.triton_poi_fused__native_batch_norm_legit_no_training_20,"a",@progbits
	.sectionflags	@""
	.align	4
.nv.constant0.triton_poi_fused__native_batch_norm_legit_no_training_20:
	.zero		580
